//
// Generated by NVIDIA NVVM Compiler
//
// Compiler Build ID: CL-36424714
// Cuda compilation tools, release 13.0, V13.0.88
// Based on NVVM 20.0.0
//

.version 9.0
.target sm_100
.address_size 64

	// .globl	_Z22matrixVectorDotProductPKiS0_Pi
// _ZZ22matrixVectorDotProductPKiS0_PiE10partialSum has been demoted

.visible .entry _Z22matrixVectorDotProductPKiS0_Pi(
	.param .u64 .ptr .align 1 _Z22matrixVectorDotProductPKiS0_Pi_param_0,
	.param .u64 .ptr .align 1 _Z22matrixVectorDotProductPKiS0_Pi_param_1,
	.param .u64 .ptr .align 1 _Z22matrixVectorDotProductPKiS0_Pi_param_2
)
{
	.reg .pred 	%p<6>;
	.reg .b32 	%r<20>;
	.reg .b64 	%rd<13>;
	// demoted variable
	.shared .align 4 .b8 _ZZ22matrixVectorDotProductPKiS0_PiE10partialSum[40];
	ld.param.u64 	%rd1, [_Z22matrixVectorDotProductPKiS0_Pi_param_0];
	ld.param.u64 	%rd2, [_Z22matrixVectorDotProductPKiS0_Pi_param_1];
	ld.param.u64 	%rd3, [_Z22matrixVectorDotProductPKiS0_Pi_param_2];
	mov.u32 	%r1, %tid.x;
	mov.u32 	%r2, %ctaid.x;
	setp.gt.u32 	%p1, %r1, 9;
	shl.b32 	%r4, %r1, 2;
	mov.u32 	%r5, _ZZ22matrixVectorDotProductPKiS0_PiE10partialSum;
	add.s32 	%r3, %r5, %r4;
	@%p1 bra 	$L__BB0_2;
	cvta.to.global.u64 	%rd4, %rd1;
	cvta.to.global.u64 	%rd5, %rd2;
	mad.lo.s32 	%r6, %r2, 10, %r1;
	mul.wide.u32 	%rd6, %r6, 4;
	add.s64 	%rd7, %rd4, %rd6;
	ld.global.u32 	%r7, [%rd7];
	mul.wide.u32 	%rd8, %r1, 4;
	add.s64 	%rd9, %rd5, %rd8;
	ld.global.u32 	%r8, [%rd9];
	mul.lo.s32 	%r9, %r8, %r7;
	st.shared.u32 	[%r3], %r9;
$L__BB0_2:
	bar.sync 	0;
	setp.gt.u32 	%p2, %r1, 4;
	@%p2 bra 	$L__BB0_4;
	ld.shared.u32 	%r10, [%r3+20];
	ld.shared.u32 	%r11, [%r3];
	add.s32 	%r12, %r11, %r10;
	st.shared.u32 	[%r3], %r12;
$L__BB0_4:
	bar.sync 	0;
	setp.gt.u32 	%p3, %r1, 1;
	@%p3 bra 	$L__BB0_6;
	ld.shared.u32 	%r13, [%r3+8];
	ld.shared.u32 	%r14, [%r3];
	add.s32 	%r15, %r14, %r13;
	st.shared.u32 	[%r3], %r15;
$L__BB0_6:
	bar.sync 	0;
	setp.ne.s32 	%p4, %r1, 0;
	@%p4 bra 	$L__BB0_8;
	ld.shared.u32 	%r16, [_ZZ22matrixVectorDotProductPKiS0_PiE10partialSum+4];
	ld.shared.u32 	%r17, [%r3];
	add.s32 	%r18, %r17, %r16;
	st.shared.u32 	[%r3], %r18;
$L__BB0_8:
	setp.ne.s32 	%p5, %r1, 0;
	bar.sync 	0;
	@%p5 bra 	$L__BB0_10;
	ld.shared.u32 	%r19, [_ZZ22matrixVectorDotProductPKiS0_PiE10partialSum];
	cvta.to.global.u64 	%rd10, %rd3;
	mul.wide.u32 	%rd11, %r2, 4;
	add.s64 	%rd12, %rd10, %rd11;
	st.global.u32 	[%rd12], %r19;
$L__BB0_10:
	ret;

}


// ===== COMPILED SASS (sm_100) =====

	.target	sm_100

	.elftype	@"ET_EXEC"


//--------------------- .note.nv.tkinfo           --------------------------
	.section	.note.nv.tkinfo,"",@"SHT_NOTE"
	.sectionflags	@"SHF_NOTE_NV_TKINFO"
	.tkinfo
        /*0018*/ 	.word	0x00000002
        /*0030*/ 	.string	""
        /*0030*/ 	.string	"ptxas"
        /*0030*/ 	.string	"Cuda compilation tools, release 13.0, V13.0.88"
        /*0030*/ 	.string	"Build cuda_13.0.r13.0/compiler.36424714_0"
        /*0030*/ 	.string	"-arch sm_100 -m 64 "



//--------------------- .note.nv.cuinfo           --------------------------
	.section	.note.nv.cuinfo,"",@"SHT_NOTE"
	.sectionflags	@"SHF_NOTE_NV_CUINFO"
        /*0018*/ 	.short	0x0002
        /*001a*/ 	.short	0x0064
        /*001c*/ 	.short	0x0082
	.zero		2


//--------------------- .nv.info                  --------------------------
	.section	.nv.info,"",@"SHT_CUDA_INFO"
	.align	4


	//----- nvinfo : EIATTR_REGCOUNT
	.align		4
        /*0000*/ 	.byte	0x04, 0x2f
        /*0002*/ 	.short	(.L_1 - .L_0)
	.align		4
.L_0:
        /*0004*/ 	.word	index@(_Z22matrixVectorDotProductPKiS0_Pi)
        /*0008*/ 	.word	0x0000000c


	//----- nvinfo : EIATTR_FRAME_SIZE
	.align		4
.L_1:
        /*000c*/ 	.byte	0x04, 0x11
        /*000e*/ 	.short	(.L_3 - .L_2)
	.align		4
.L_2:
        /*0010*/ 	.word	index@(_Z22matrixVectorDotProductPKiS0_Pi)
        /*0014*/ 	.word	0x00000000


	//----- nvinfo : EIATTR_MIN_STACK_SIZE
	.align		4
.L_3:
        /*0018*/ 	.byte	0x04, 0x12
        /*001a*/ 	.short	(.L_5 - .L_4)
	.align		4
.L_4:
        /*001c*/ 	.word	index@(_Z22matrixVectorDotProductPKiS0_Pi)
        /*0020*/ 	.word	0x00000000
.L_5:


//--------------------- .nv.compat                --------------------------
	.section	.nv.compat,"",@"SHT_CUDA_COMPAT_INFO"
	.align	4
        /*0000*/ 	.byte	0x02, 0x09, 0x00, 0x00, 0x02, 0x02, 0x01, 0x00, 0x02, 0x05, 0x05, 0x00, 0x03, 0x07, 0x01, 0x01
        /*0010*/ 	.byte	0x02, 0x03, 0x00, 0x00, 0x02, 0x06, 0x01, 0x00, 0x04, 0x0b, 0x08, 0x00, 0x09, 0x00, 0x00, 0x00
        /*0020*/ 	.byte	0x00, 0x00, 0x00, 0x00


//--------------------- .nv.info._Z22matrixVectorDotProductPKiS0_Pi --------------------------
	.section	.nv.info._Z22matrixVectorDotProductPKiS0_Pi,"",@"SHT_CUDA_INFO"
	.sectionflags	@""
	.align	4


	//----- nvinfo : EIATTR_CUDA_API_VERSION
	.align		4
        /*0000*/ 	.byte	0x04, 0x37
        /*0002*/ 	.short	(.L_7 - .L_6)
.L_6:
        /*0004*/ 	.word	0x00000082


	//----- nvinfo : EIATTR_KPARAM_INFO
	.align		4
.L_7:
        /*0008*/ 	.byte	0x04, 0x17
        /*000a*/ 	.short	(.L_9 - .L_8)
.L_8:
        /*000c*/ 	.word	0x00000000
        /*0010*/ 	.short	0x0002
        /*0012*/ 	.short	0x0010
        /*0014*/ 	.byte	0x00, 0xf5, 0x21, 0x00


	//----- nvinfo : EIATTR_KPARAM_INFO
	.align		4
.L_9:
        /*0018*/ 	.byte	0x04, 0x17
        /*001a*/ 	.short	(.L_11 - .L_10)
.L_10:
        /*001c*/ 	.word	0x00000000
        /*0020*/ 	.short	0x0001
        /*0022*/ 	.short	0x0008
        /*0024*/ 	.byte	0x00, 0xf5, 0x21, 0x00


	//----- nvinfo : EIATTR_KPARAM_INFO
	.align		4
.L_11:
        /*0028*/ 	.byte	0x04, 0x17
        /*002a*/ 	.short	(.L_13 - .L_12)
.L_12:
        /*002c*/ 	.word	0x00000000
        /*0030*/ 	.short	0x0000
        /*0032*/ 	.short	0x0000
        /*0034*/ 	.byte	0x00, 0xf5, 0x21, 0x00


	//----- nvinfo : EIATTR_SPARSE_MMA_MASK
	.align		4
.L_13:
        /*0038*/ 	.byte	0x03, 0x50
        /*003a*/ 	.short	0x0000


	//----- nvinfo : EIATTR_MAXREG_COUNT
	.align		4
        /*003c*/ 	.byte	0x03, 0x1b
        /*003e*/ 	.short	0x00ff


	//----- nvinfo : EIATTR_NUM_BARRIERS
	.align		4
        /*0040*/ 	.byte	0x02, 0x4c
        /*0042*/ 	.byte	0x01
	.zero		1


	//----- nvinfo : EIATTR_MERCURY_ISA_VERSION
	.align		4
        /*0044*/ 	.byte	0x03, 0x5f
        /*0046*/ 	.short	0x0101


	//----- nvinfo : EIATTR_VRC_CTA_INIT_COUNT
	.align		4
        /*0048*/ 	.byte	0x02, 0x4a
	.zero		1
	.zero		1


	//----- nvinfo : EIATTR_EXIT_INSTR_OFFSETS
	.align		4
        /*004c*/ 	.byte	0x04, 0x1c
        /*004e*/ 	.short	(.L_15 - .L_14)


	//   ....[0]....
.L_14:
        /*0050*/ 	.word	0x00000250


	//   ....[1]....
        /*0054*/ 	.word	0x000002a0


	//----- nvinfo : EIATTR_CBANK_PARAM_SIZE
	.align		4
.L_15:
        /*0058*/ 	.byte	0x03, 0x19
        /*005a*/ 	.short	0x0018


	//----- nvinfo : EIATTR_PARAM_CBANK
	.align		4
        /*005c*/ 	.byte	0x04, 0x0a
        /*005e*/ 	.short	(.L_17 - .L_16)
	.align		4
.L_16:
        /*0060*/ 	.word	index@(.nv.constant0._Z22matrixVectorDotProductPKiS0_Pi)
        /*0064*/ 	.short	0x0380
        /*0066*/ 	.short	0x0018


	//----- nvinfo : EIATTR_SW_WAR
	.align		4
.L_17:
        /*0068*/ 	.byte	0x04, 0x36
        /*006a*/ 	.short	(.L_19 - .L_18)
.L_18:
        /*006c*/ 	.word	0x00000008
.L_19:


//--------------------- .nv.callgraph             --------------------------
	.section	.nv.callgraph,"",@"SHT_CUDA_CALLGRAPH"
	.align	4
	.sectionentsize	8
	.align		4
        /*0000*/ 	.word	0x00000000
	.align		4
        /*0004*/ 	.word	0xffffffff
	.align		4
        /*0008*/ 	.word	0x00000000
	.align		4
        /*000c*/ 	.word	0xfffffffe
	.align		4
        /*0010*/ 	.word	0x00000000
	.align		4
        /*0014*/ 	.word	0xfffffffd
	.align		4
        /*0018*/ 	.word	0x00000000
	.align		4
        /*001c*/ 	.word	0xfffffffc


//--------------------- .text._Z22matrixVectorDotProductPKiS0_Pi --------------------------
	.section	.text._Z22matrixVectorDotProductPKiS0_Pi,"ax",@progbits
	.align	128
        .global         _Z22matrixVectorDotProductPKiS0_Pi
        .type           _Z22matrixVectorDotProductPKiS0_Pi,@function
        .size           _Z22matrixVectorDotProductPKiS0_Pi,(.L_x_1 - _Z22matrixVectorDotProductPKiS0_Pi)
        .other          _Z22matrixVectorDotProductPKiS0_Pi,@"STO_CUDA_ENTRY STV_DEFAULT"
_Z22matrixVectorDotProductPKiS0_Pi:
.text._Z22matrixVectorDotProductPKiS0_Pi:
[----:B------:R-:W-:Y:S01]  /*0000*/  LDC R1, c[0x0][0x37c] ;  /* 0x0000df00ff017b82 */ /* 0x000fe20000000800 */
[----:B------:R-:W0:Y:S07]  /*0010*/  S2R R9, SR_TID.X ;  /* 0x0000000000097919 */ /* 0x000e2e0000002100 */
[----:B------:R-:W1:Y:S01]  /*0020*/  LDC.64 R4, c[0x0][0x388] ;  /* 0x0000e200ff047b82 */ /* 0x000e620000000a00 */
[----:B------:R-:W2:Y:S01]  /*0030*/  LDCU.64 UR6, c[0x0][0x358] ;  /* 0x00006b00ff0677ac */ /* 0x000ea20008000a00 */
[----:B------:R-:W3:Y:S06]  /*0040*/  S2R R8, SR_CTAID.X ;  /* 0x0000000000087919 */ /* 0x000eec0000002500 */
[----:B------:R-:W4:Y:S01]  /*0050*/  LDC.64 R2, c[0x0][0x380] ;  /* 0x0000e000ff027b82 */ /* 0x000f220000000a00 */
[----:B0-----:R-:W-:-:S13]  /*0060*/  ISETP.GT.U32.AND P1, PT, R9, 0x9, PT ;  /* 0x000000090900780c */ /* 0x001fda0003f24070 */
[----:B---3--:R-:W-:Y:S02]  /*0070*/  @!P1 IMAD R7, R8, 0xa, R9 ;  /* 0x0000000a08079824 */ /* 0x008fe400078e0209 */
[----:B-1----:R-:W-:-:S04]  /*0080*/  @!P1 IMAD.WIDE.U32 R4, R9, 0x4, R4 ;  /* 0x0000000409049825 */ /* 0x002fc800078e0004 */
[----:B----4-:R-:W-:Y:S02]  /*0090*/  @!P1 IMAD.WIDE.U32 R2, R7, 0x4, R2 ;  /* 0x0000000407029825 */ /* 0x010fe400078e0002 */
[----:B--2---:R-:W2:Y:S04]  /*00a0*/  @!P1 LDG.E R5, desc[UR6][R4.64] ;  /* 0x0000000604059981 */ /* 0x004ea8000c1e1900 */
[----:B------:R-:W2:Y:S01]  /*00b0*/  @!P1 LDG.E R2, desc[UR6][R2.64] ;  /* 0x0000000602029981 */ /* 0x000ea2000c1e1900 */
[----:B------:R-:W0:Y:S01]  /*00c0*/  S2UR UR5, SR_CgaCtaId ;  /* 0x00000000000579c3 */ /* 0x000e220000008800 */
[----:B------:R-:W-:Y:S01]  /*00d0*/  UMOV UR4, 0x400 ;  /* 0x0000040000047882 */ /* 0x000fe20000000000 */
[----:B------:R-:W-:Y:S01]  /*00e0*/  ISETP.GT.U32.AND P0, PT, R9, 0x4, PT ;  /* 0x000000040900780c */ /* 0x000fe20003f04070 */
[----:B0-----:R-:W-:-:S06]  /*00f0*/  ULEA UR4, UR5, UR4, 0x18 ;  /* 0x0000000405047291 */ /* 0x001fcc000f8ec0ff */
[----:B------:R-:W-:Y:S01]  /*0100*/  LEA R0, R9, UR4, 0x2 ;  /* 0x0000000409007c11 */ /* 0x000fe2000f8e10ff */
[----:B--2---:R-:W-:-:S05]  /*0110*/  @!P1 IMAD R7, R2, R5, RZ ;  /* 0x0000000502079224 */ /* 0x004fca00078e02ff */
[----:B------:R-:W-:Y:S01]  /*0120*/  @!P1 STS [R0], R7 ;  /* 0x0000000700009388 */ /* 0x000fe20000000800 */
[----:B------:R-:W-:Y:S01]  /*0130*/  BAR.SYNC.DEFER_BLOCKING 0x0 ;  /* 0x0000000000007b1d */ /* 0x000fe20000010000 */
[----:B------:R-:W-:-:S05]  /*0140*/  ISETP.GT.U32.AND P1, PT, R9, 0x1, PT ;  /* 0x000000010900780c */ /* 0x000fca0003f24070 */
[----:B------:R-:W-:Y:S04]  /*0150*/  @!P0 LDS R6, [R0+0x14] ;  /* 0x0000140000068984 */ /* 0x000fe80000000800 */
[----:B------:R-:W0:Y:S02]  /*0160*/  @!P0 LDS R5, [R0] ;  /* 0x0000000000058984 */ /* 0x000e240000000800 */
[----:B0-----:R-:W-:-:S05]  /*0170*/  @!P0 IADD3 R5, PT, PT, R6, R5, RZ ;  /* 0x0000000506058210 */ /* 0x001fca0007ffe0ff */
[----:B------:R-:W-:Y:S01]  /*0180*/  @!P0 STS [R0], R5 ;  /* 0x0000000500008388 */ /* 0x000fe20000000800 */
[----:B------:R-:W-:Y:S01]  /*0190*/  BAR.SYNC.DEFER_BLOCKING 0x0 ;  /* 0x0000000000007b1d */ /* 0x000fe20000010000 */
[----:B------:R-:W-:-:S05]  /*01a0*/  ISETP.NE.AND P0, PT, R9, RZ, PT ;  /* 0x000000ff0900720c */ /* 0x000fca0003f05270 */
[----:B------:R-:W-:Y:S04]  /*01b0*/  @!P1 LDS R2, [R0+0x8] ;  /* 0x0000080000029984 */ /* 0x000fe80000000800 */
[----:B------:R-:W0:Y:S02]  /*01c0*/  @!P1 LDS R3, [R0] ;  /* 0x0000000000039984 */ /* 0x000e240000000800 */
[----:B0-----:R-:W-:-:S05]  /*01d0*/  @!P1 IADD3 R3, PT, PT, R2, R3, RZ ;  /* 0x0000000302039210 */ /* 0x001fca0007ffe0ff */
[----:B------:R-:W-:Y:S01]  /*01e0*/  @!P1 STS [R0], R3 ;  /* 0x0000000300009388 */ /* 0x000fe20000000800 */
[----:B------:R-:W-:Y:S06]  /*01f0*/  BAR.SYNC.DEFER_BLOCKING 0x0 ;  /* 0x0000000000007b1d */ /* 0x000fec0000010000 */
[----:B------:R-:W-:Y:S04]  /*0200*/  @!P0 LDS R2, [UR4+0x4] ;  /* 0x00000404ff028984 */ /* 0x000fe80008000800 */
[----:B------:R-:W0:Y:S02]  /*0210*/  @!P0 LDS R7, [R0] ;  /* 0x0000000000078984 */ /* 0x000e240000000800 */
[----:B0-----:R-:W-:-:S05]  /*0220*/  @!P0 IADD3 R7, PT, PT, R2, R7, RZ ;  /* 0x0000000702078210 */ /* 0x001fca0007ffe0ff */
[----:B------:R0:W-:Y:S01]  /*0230*/  @!P0 STS [R0], R7 ;  /* 0x0000000700008388 */ /* 0x0001e20000000800 */
[----:B------:R-:W-:Y:S06]  /*0240*/  BAR.SYNC.DEFER_BLOCKING 0x0 ;  /* 0x0000000000007b1d */ /* 0x000fec0000010000 */
[----:B------:R-:W-:Y:S05]  /*0250*/  @P0 EXIT ;  /* 0x000000000000094d */ /* 0x000fea0003800000 */
[----:B------:R-:W1:Y:S01]  /*0260*/  LDS R5, [UR4] ;  /* 0x00000004ff057984 */ /* 0x000e620008000800 */
[----:B------:R-:W2:Y:S02]  /*0270*/  LDC.64 R2, c[0x0][0x390] ;  /* 0x0000e400ff027b82 */ /* 0x000ea40000000a00 */
[----:B--2---:R-:W-:-:S05]  /*0280*/  IMAD.WIDE.U32 R2, R8, 0x4, R2 ;  /* 0x0000000408027825 */ /* 0x004fca00078e0002 */
[----:B-1----:R-:W-:Y:S01]  /*0290*/  STG.E desc[UR6][R2.64], R5 ;  /* 0x0000000502007986 */ /* 0x002fe2000c101906 */
[----:B------:R-:W-:Y:S05]  /*02a0*/  EXIT ;  /* 0x000000000000794d */ /* 0x000fea0003800000 */
.L_x_0:
[----:B------:R-:W-:-:S00]  /*02b0*/  BRA `(.L_x_0) ;  /* 0xfffffffc00fc7947 */ /* 0x000fc0000383ffff */
[----:B------:R-:W-:-:S00]  /*02c0*/  NOP ;  /* 0x0000000000007918 */ /* 0x000fc00000000000 */
        /* <DEDUP_REMOVED lines=11> */
.L_x_1:


//--------------------- .nv.shared._Z22matrixVectorDotProductPKiS0_Pi --------------------------
	.section	.nv.shared._Z22matrixVectorDotProductPKiS0_Pi,"aw",@nobits
	.sectionflags	@""
	.align	4
.nv.shared._Z22matrixVectorDotProductPKiS0_Pi:
	.zero		1064


//--------------------- .nv.shared.reserved.0     --------------------------
	.section	.nv.shared.reserved.0,"aw",@nobits
	.weak		__nv_reservedSMEM_offset_0_alias
	.size		__nv_reservedSMEM_offset_0_alias, 0, 64
	.other		__nv_reservedSMEM_offset_0_alias,@"STO_CUDA_RESERVED_SHARED STV_DEFAULT"
__nv_reservedSMEM_offset_0_alias:
	.zero		0
	.zero		64


//--------------------- .nv.constant0._Z22matrixVectorDotProductPKiS0_Pi --------------------------
	.section	.nv.constant0._Z22matrixVectorDotProductPKiS0_Pi,"a",@progbits
	.sectionflags	@""
	.align	4
.nv.constant0._Z22matrixVectorDotProductPKiS0_Pi:
	.zero		920


//--------------------- SYMBOLS --------------------------

	.type		.nv.reservedSmem.offset0,@object
	.size		.nv.reservedSmem.offset0,0x4
	.type		.nv.reservedSmem.cap,@object
	.size		.nv.reservedSmem.cap,0x4
